//
// Generated by NVIDIA NVVM Compiler
//
// Compiler Build ID: CL-36424714
// Cuda compilation tools, release 13.0, V13.0.88
// Based on NVVM 20.0.0
//

.version 9.0
.target sm_100
.address_size 64

	// .globl	main_kernel0
// _ZZ12main_kernel0E8A_shared has been demoted
// _ZZ12main_kernel0E8B_shared has been demoted

.visible .entry main_kernel0(
	.param .u64 .ptr .align 1 main_kernel0_param_0,
	.param .u64 .ptr .align 1 main_kernel0_param_1,
	.param .u64 .ptr .align 1 main_kernel0_param_2
)
.maxntid 128
{
	.reg .pred 	%p<3>;
	.reg .b16 	%rs<24>;
	.reg .b32 	%r<65>;
	.reg .b32 	%f<540>;
	.reg .b64 	%rd<20>;
	// demoted variable
	.shared .align 4 .b8 _ZZ12main_kernel0E8A_shared[3072];
	// demoted variable
	.shared .align 4 .b8 _ZZ12main_kernel0E8B_shared[16384];
	mov.u32 	%r14, %tid.x;
	cvt.u16.u32 	%rs1, %r14;
	mul.lo.s16 	%rs2, %rs1, 43;
	shr.u16 	%rs3, %rs2, 10;
	mul.wide.u16 	%r15, %rs3, 1536;
	mov.u32 	%r16, %ctaid.x;
	mul.hi.u32 	%r1, %r16, 715827883;
	mul.lo.s32 	%r17, %r1, 48;
	mul.lo.s16 	%rs4, %rs3, 24;
	sub.s16 	%rs5, %rs1, %rs4;
	shl.b16 	%rs6, %rs5, 1;
	cvt.u32.u16 	%r18, %rs6;
	and.b32  	%r19, %r18, 254;
	add.s32 	%r20, %r15, %r17;
	add.s32 	%r2, %r20, %r19;
	shl.b16 	%rs7, %rs1, 1;
	or.b16  	%rs8, %rs7, 256;
	mul.hi.u16 	%rs9, %rs8, 1366;
	mul.lo.s16 	%rs10, %rs9, 1536;
	cvt.u32.u16 	%r21, %rs10;
	add.s16 	%rs11, %rs7, 16;
	mul.hi.u16 	%rs12, %rs11, 1366;
	mul.lo.s16 	%rs13, %rs12, 48;
	sub.s16 	%rs14, %rs11, %rs13;
	cvt.u32.u16 	%r22, %rs14;
	add.s32 	%r23, %r17, %r22;
	add.s32 	%r3, %r23, %r21;
	or.b16  	%rs15, %rs7, 512;
	mul.hi.u16 	%rs16, %rs15, 1366;
	mul.lo.s16 	%rs17, %rs16, 1536;
	cvt.u32.u16 	%r24, %rs17;
	add.s16 	%rs18, %rs7, 32;
	mul.hi.u16 	%rs19, %rs18, 1366;
	mul.lo.s16 	%rs20, %rs19, 48;
	sub.s16 	%rs21, %rs18, %rs20;
	cvt.u32.u16 	%r25, %rs21;
	add.s32 	%r26, %r17, %r25;
	add.s32 	%r4, %r26, %r24;
	mul.lo.s32 	%r27, %r1, 6;
	sub.s32 	%r28, %r16, %r27;
	shl.b32 	%r5, %r28, 8;
	mov.b32 	%r62, 0;
	mov.f32 	%f444, 0f00000000;
	mov.f32 	%f445, %f444;
	mov.f32 	%f446, %f444;
	mov.f32 	%f447, %f444;
	mov.f32 	%f448, %f444;
	mov.f32 	%f449, %f444;
	mov.f32 	%f450, %f444;
	mov.f32 	%f451, %f444;
	mov.f32 	%f452, %f444;
	mov.f32 	%f453, %f444;
	mov.f32 	%f454, %f444;
	mov.f32 	%f455, %f444;
	mov.f32 	%f456, %f444;
	mov.f32 	%f457, %f444;
	mov.f32 	%f458, %f444;
	mov.f32 	%f459, %f444;
	mov.f32 	%f460, %f444;
	mov.f32 	%f461, %f444;
	mov.f32 	%f462, %f444;
	mov.f32 	%f463, %f444;
	mov.f32 	%f464, %f444;
	mov.f32 	%f465, %f444;
	mov.f32 	%f466, %f444;
	mov.f32 	%f467, %f444;
	mov.f32 	%f468, %f444;
	mov.f32 	%f469, %f444;
	mov.f32 	%f470, %f444;
	mov.f32 	%f471, %f444;
	mov.f32 	%f472, %f444;
	mov.f32 	%f473, %f444;
	mov.f32 	%f474, %f444;
	mov.f32 	%f475, %f444;
	mov.f32 	%f476, %f444;
	mov.f32 	%f477, %f444;
	mov.f32 	%f478, %f444;
	mov.f32 	%f479, %f444;
	mov.f32 	%f480, %f444;
	mov.f32 	%f481, %f444;
	mov.f32 	%f482, %f444;
	mov.f32 	%f483, %f444;
	mov.f32 	%f484, %f444;
	mov.f32 	%f485, %f444;
	mov.f32 	%f486, %f444;
	mov.f32 	%f487, %f444;
	mov.f32 	%f488, %f444;
	mov.f32 	%f489, %f444;
	mov.f32 	%f490, %f444;
	mov.f32 	%f491, %f444;
	mov.f32 	%f492, %f444;
	mov.f32 	%f493, %f444;
	mov.f32 	%f494, %f444;
	mov.f32 	%f495, %f444;
	mov.f32 	%f496, %f444;
	mov.f32 	%f497, %f444;
	mov.f32 	%f498, %f444;
	mov.f32 	%f499, %f444;
	mov.f32 	%f500, %f444;
	mov.f32 	%f501, %f444;
	mov.f32 	%f502, %f444;
	mov.f32 	%f503, %f444;
	mov.f32 	%f504, %f444;
	mov.f32 	%f505, %f444;
	mov.f32 	%f506, %f444;
	mov.f32 	%f507, %f444;
	mov.f32 	%f508, %f444;
	mov.f32 	%f509, %f444;
	mov.f32 	%f510, %f444;
	mov.f32 	%f511, %f444;
	mov.f32 	%f512, %f444;
	mov.f32 	%f513, %f444;
	mov.f32 	%f514, %f444;
	mov.f32 	%f515, %f444;
	mov.f32 	%f516, %f444;
	mov.f32 	%f517, %f444;
	mov.f32 	%f518, %f444;
	mov.f32 	%f519, %f444;
	mov.f32 	%f520, %f444;
	mov.f32 	%f521, %f444;
	mov.f32 	%f522, %f444;
	mov.f32 	%f523, %f444;
	mov.f32 	%f524, %f444;
	mov.f32 	%f525, %f444;
	mov.f32 	%f526, %f444;
	mov.f32 	%f527, %f444;
	mov.f32 	%f528, %f444;
	mov.f32 	%f529, %f444;
	mov.f32 	%f530, %f444;
	mov.f32 	%f531, %f444;
	mov.f32 	%f532, %f444;
	mov.f32 	%f533, %f444;
	mov.f32 	%f534, %f444;
	mov.f32 	%f535, %f444;
	mov.f32 	%f536, %f444;
	mov.f32 	%f537, %f444;
	mov.f32 	%f538, %f444;
	mov.f32 	%f539, %f444;
$L__BB0_1:
	ld.param.u64 	%rd18, [main_kernel0_param_1];
	ld.param.u64 	%rd17, [main_kernel0_param_0];
	mov.u32 	%r30, %tid.x;
	shr.u32 	%r31, %r30, 5;
	mov.u32 	%r32, _ZZ12main_kernel0E8A_shared;
	mad.lo.s32 	%r33, %r31, 48, %r32;
	add.s32 	%r63, %r33, 24;
	bar.sync 	0;
	mul.lo.s32 	%r34, %r62, 24576;
	add.s32 	%r35, %r2, %r34;
	cvta.to.global.u64 	%rd4, %rd17;
	mul.wide.u32 	%rd5, %r35, 4;
	add.s64 	%rd6, %rd4, %rd5;
	ld.global.nc.v2.f32 	{%f290, %f291}, [%rd6];
	shl.b32 	%r36, %r30, 3;
	add.s32 	%r37, %r32, %r36;
	st.shared.v2.f32 	[%r37], {%f290, %f291};
	add.s32 	%r38, %r3, %r34;
	mul.wide.u32 	%rd7, %r38, 4;
	add.s64 	%rd8, %rd4, %rd7;
	ld.global.nc.v2.f32 	{%f292, %f293}, [%rd8];
	st.shared.v2.f32 	[%r37+1024], {%f292, %f293};
	add.s32 	%r39, %r4, %r34;
	mul.wide.u32 	%rd9, %r39, 4;
	add.s64 	%rd10, %rd4, %rd9;
	ld.global.nc.v2.f32 	{%f294, %f295}, [%rd10];
	st.shared.v2.f32 	[%r37+2048], {%f294, %f295};
	shr.u32 	%r40, %r30, 6;
	mad.lo.s32 	%r41, %r40, 1536, %r5;
	shl.b32 	%r42, %r30, 2;
	and.b32  	%r43, %r42, 252;
	add.s32 	%r44, %r41, %r43;
	add.s32 	%r45, %r44, %r34;
	cvta.to.global.u64 	%rd11, %rd18;
	mul.wide.u32 	%rd12, %r45, 4;
	add.s64 	%rd13, %rd11, %rd12;
	ld.global.nc.v4.f32 	{%f296, %f297, %f298, %f299}, [%rd13];
	shl.b32 	%r46, %r30, 4;
	mov.u32 	%r47, _ZZ12main_kernel0E8B_shared;
	add.s32 	%r48, %r47, %r46;
	st.shared.v4.f32 	[%r48], {%f296, %f297, %f298, %f299};
	ld.global.nc.v4.f32 	{%f300, %f301, %f302, %f303}, [%rd13+12288];
	st.shared.v4.f32 	[%r48+2048], {%f300, %f301, %f302, %f303};
	ld.global.nc.v4.f32 	{%f304, %f305, %f306, %f307}, [%rd13+24576];
	st.shared.v4.f32 	[%r48+4096], {%f304, %f305, %f306, %f307};
	ld.global.nc.v4.f32 	{%f308, %f309, %f310, %f311}, [%rd13+36864];
	st.shared.v4.f32 	[%r48+6144], {%f308, %f309, %f310, %f311};
	ld.global.nc.v4.f32 	{%f312, %f313, %f314, %f315}, [%rd13+49152];
	st.shared.v4.f32 	[%r48+8192], {%f312, %f313, %f314, %f315};
	ld.global.nc.v4.f32 	{%f316, %f317, %f318, %f319}, [%rd13+61440];
	st.shared.v4.f32 	[%r48+10240], {%f316, %f317, %f318, %f319};
	ld.global.nc.v4.f32 	{%f320, %f321, %f322, %f323}, [%rd13+73728];
	st.shared.v4.f32 	[%r48+12288], {%f320, %f321, %f322, %f323};
	ld.global.nc.v4.f32 	{%f324, %f325, %f326, %f327}, [%rd13+86016];
	st.shared.v4.f32 	[%r48+14336], {%f324, %f325, %f326, %f327};
	bar.sync 	0;
	mov.b32 	%r64, 512;
$L__BB0_2:
	mov.u32 	%r49, %tid.x;
	cvt.u16.u32 	%rs22, %r49;
	and.b16  	%rs23, %rs22, 31;
	mul.wide.u16 	%r50, %rs23, 16;
	mov.u32 	%r51, _ZZ12main_kernel0E8B_shared;
	add.s32 	%r52, %r51, %r50;
	add.s32 	%r53, %r52, %r64;
	ld.shared.f32 	%f328, [%r53+12];
	ld.shared.f32 	%f329, [%r53+-500];
	ld.shared.f32 	%f330, [%r53+8];
	ld.shared.f32 	%f331, [%r53+-504];
	ld.shared.f32 	%f332, [%r53+4];
	ld.shared.f32 	%f333, [%r53+-508];
	ld.shared.f32 	%f334, [%r53];
	ld.shared.f32 	%f335, [%r53+-512];
	ld.shared.f32 	%f336, [%r63+-24];
	fma.rn.f32 	%f539, %f336, %f335, %f539;
	fma.rn.f32 	%f491, %f336, %f334, %f491;
	fma.rn.f32 	%f538, %f336, %f333, %f538;
	fma.rn.f32 	%f490, %f336, %f332, %f490;
	fma.rn.f32 	%f537, %f336, %f331, %f537;
	fma.rn.f32 	%f489, %f336, %f330, %f489;
	fma.rn.f32 	%f536, %f336, %f329, %f536;
	fma.rn.f32 	%f488, %f336, %f328, %f488;
	ld.shared.f32 	%f337, [%r63+-20];
	fma.rn.f32 	%f535, %f337, %f335, %f535;
	fma.rn.f32 	%f487, %f337, %f334, %f487;
	fma.rn.f32 	%f534, %f337, %f333, %f534;
	fma.rn.f32 	%f486, %f337, %f332, %f486;
	fma.rn.f32 	%f533, %f337, %f331, %f533;
	fma.rn.f32 	%f485, %f337, %f330, %f485;
	fma.rn.f32 	%f532, %f337, %f329, %f532;
	fma.rn.f32 	%f484, %f337, %f328, %f484;
	ld.shared.f32 	%f338, [%r63+-16];
	fma.rn.f32 	%f531, %f338, %f335, %f531;
	fma.rn.f32 	%f483, %f338, %f334, %f483;
	fma.rn.f32 	%f530, %f338, %f333, %f530;
	fma.rn.f32 	%f482, %f338, %f332, %f482;
	fma.rn.f32 	%f529, %f338, %f331, %f529;
	fma.rn.f32 	%f481, %f338, %f330, %f481;
	fma.rn.f32 	%f528, %f338, %f329, %f528;
	fma.rn.f32 	%f480, %f338, %f328, %f480;
	ld.shared.f32 	%f339, [%r63+-12];
	fma.rn.f32 	%f527, %f339, %f335, %f527;
	fma.rn.f32 	%f479, %f339, %f334, %f479;
	fma.rn.f32 	%f526, %f339, %f333, %f526;
	fma.rn.f32 	%f478, %f339, %f332, %f478;
	fma.rn.f32 	%f525, %f339, %f331, %f525;
	fma.rn.f32 	%f477, %f339, %f330, %f477;
	fma.rn.f32 	%f524, %f339, %f329, %f524;
	fma.rn.f32 	%f476, %f339, %f328, %f476;
	ld.shared.f32 	%f340, [%r63+-8];
	fma.rn.f32 	%f523, %f340, %f335, %f523;
	fma.rn.f32 	%f475, %f340, %f334, %f475;
	fma.rn.f32 	%f522, %f340, %f333, %f522;
	fma.rn.f32 	%f474, %f340, %f332, %f474;
	fma.rn.f32 	%f521, %f340, %f331, %f521;
	fma.rn.f32 	%f473, %f340, %f330, %f473;
	fma.rn.f32 	%f520, %f340, %f329, %f520;
	fma.rn.f32 	%f472, %f340, %f328, %f472;
	ld.shared.f32 	%f341, [%r63+-4];
	fma.rn.f32 	%f519, %f341, %f335, %f519;
	fma.rn.f32 	%f471, %f341, %f334, %f471;
	fma.rn.f32 	%f518, %f341, %f333, %f518;
	fma.rn.f32 	%f470, %f341, %f332, %f470;
	fma.rn.f32 	%f517, %f341, %f331, %f517;
	fma.rn.f32 	%f469, %f341, %f330, %f469;
	fma.rn.f32 	%f516, %f341, %f329, %f516;
	fma.rn.f32 	%f468, %f341, %f328, %f468;
	ld.shared.f32 	%f342, [%r63];
	fma.rn.f32 	%f515, %f342, %f335, %f515;
	fma.rn.f32 	%f467, %f342, %f334, %f467;
	fma.rn.f32 	%f514, %f342, %f333, %f514;
	fma.rn.f32 	%f466, %f342, %f332, %f466;
	fma.rn.f32 	%f513, %f342, %f331, %f513;
	fma.rn.f32 	%f465, %f342, %f330, %f465;
	fma.rn.f32 	%f512, %f342, %f329, %f512;
	fma.rn.f32 	%f464, %f342, %f328, %f464;
	ld.shared.f32 	%f343, [%r63+4];
	fma.rn.f32 	%f511, %f343, %f335, %f511;
	fma.rn.f32 	%f463, %f343, %f334, %f463;
	fma.rn.f32 	%f510, %f343, %f333, %f510;
	fma.rn.f32 	%f462, %f343, %f332, %f462;
	fma.rn.f32 	%f509, %f343, %f331, %f509;
	fma.rn.f32 	%f461, %f343, %f330, %f461;
	fma.rn.f32 	%f508, %f343, %f329, %f508;
	fma.rn.f32 	%f460, %f343, %f328, %f460;
	ld.shared.f32 	%f344, [%r63+8];
	fma.rn.f32 	%f507, %f344, %f335, %f507;
	fma.rn.f32 	%f459, %f344, %f334, %f459;
	fma.rn.f32 	%f506, %f344, %f333, %f506;
	fma.rn.f32 	%f458, %f344, %f332, %f458;
	fma.rn.f32 	%f505, %f344, %f331, %f505;
	fma.rn.f32 	%f457, %f344, %f330, %f457;
	fma.rn.f32 	%f504, %f344, %f329, %f504;
	fma.rn.f32 	%f456, %f344, %f328, %f456;
	ld.shared.f32 	%f345, [%r63+12];
	fma.rn.f32 	%f503, %f345, %f335, %f503;
	fma.rn.f32 	%f455, %f345, %f334, %f455;
	fma.rn.f32 	%f502, %f345, %f333, %f502;
	fma.rn.f32 	%f454, %f345, %f332, %f454;
	fma.rn.f32 	%f501, %f345, %f331, %f501;
	fma.rn.f32 	%f453, %f345, %f330, %f453;
	fma.rn.f32 	%f500, %f345, %f329, %f500;
	fma.rn.f32 	%f452, %f345, %f328, %f452;
	ld.shared.f32 	%f346, [%r63+16];
	fma.rn.f32 	%f499, %f346, %f335, %f499;
	fma.rn.f32 	%f451, %f346, %f334, %f451;
	fma.rn.f32 	%f498, %f346, %f333, %f498;
	fma.rn.f32 	%f450, %f346, %f332, %f450;
	fma.rn.f32 	%f497, %f346, %f331, %f497;
	fma.rn.f32 	%f449, %f346, %f330, %f449;
	fma.rn.f32 	%f496, %f346, %f329, %f496;
	fma.rn.f32 	%f448, %f346, %f328, %f448;
	ld.shared.f32 	%f347, [%r63+20];
	fma.rn.f32 	%f495, %f347, %f335, %f495;
	fma.rn.f32 	%f447, %f347, %f334, %f447;
	fma.rn.f32 	%f494, %f347, %f333, %f494;
	fma.rn.f32 	%f446, %f347, %f332, %f446;
	fma.rn.f32 	%f493, %f347, %f331, %f493;
	fma.rn.f32 	%f445, %f347, %f330, %f445;
	fma.rn.f32 	%f492, %f347, %f329, %f492;
	fma.rn.f32 	%f444, %f347, %f328, %f444;
	add.s32 	%r64, %r64, 1024;
	add.s32 	%r63, %r63, 192;
	setp.ne.s32 	%p1, %r64, 16896;
	@%p1 bra 	$L__BB0_2;
	add.s32 	%r62, %r62, 1;
	setp.ne.s32 	%p2, %r62, 96;
	@%p2 bra 	$L__BB0_1;
	ld.param.u64 	%rd19, [main_kernel0_param_2];
	cvta.to.global.u64 	%rd14, %rd19;
	mov.u32 	%r54, %tid.x;
	shr.u32 	%r55, %r54, 5;
	mul.lo.s32 	%r56, %r55, 18432;
	mad.lo.s32 	%r57, %r1, 73728, %r56;
	add.s32 	%r58, %r57, %r5;
	shl.b32 	%r59, %r54, 2;
	and.b32  	%r60, %r59, 124;
	add.s32 	%r61, %r58, %r60;
	mul.wide.u32 	%rd15, %r61, 4;
	add.s64 	%rd16, %rd14, %rd15;
	st.global.f32 	[%rd16], %f539;
	st.global.f32 	[%rd16+512], %f491;
	st.global.f32 	[%rd16+4], %f538;
	st.global.f32 	[%rd16+516], %f490;
	st.global.f32 	[%rd16+8], %f537;
	st.global.f32 	[%rd16+520], %f489;
	st.global.f32 	[%rd16+12], %f536;
	st.global.f32 	[%rd16+524], %f488;
	st.global.f32 	[%rd16+6144], %f535;
	st.global.f32 	[%rd16+6656], %f487;
	st.global.f32 	[%rd16+6148], %f534;
	st.global.f32 	[%rd16+6660], %f486;
	st.global.f32 	[%rd16+6152], %f533;
	st.global.f32 	[%rd16+6664], %f485;
	st.global.f32 	[%rd16+6156], %f532;
	st.global.f32 	[%rd16+6668], %f484;
	st.global.f32 	[%rd16+12288], %f531;
	st.global.f32 	[%rd16+12800], %f483;
	st.global.f32 	[%rd16+12292], %f530;
	st.global.f32 	[%rd16+12804], %f482;
	st.global.f32 	[%rd16+12296], %f529;
	st.global.f32 	[%rd16+12808], %f481;
	st.global.f32 	[%rd16+12300], %f528;
	st.global.f32 	[%rd16+12812], %f480;
	st.global.f32 	[%rd16+18432], %f527;
	st.global.f32 	[%rd16+18944], %f479;
	st.global.f32 	[%rd16+18436], %f526;
	st.global.f32 	[%rd16+18948], %f478;
	st.global.f32 	[%rd16+18440], %f525;
	st.global.f32 	[%rd16+18952], %f477;
	st.global.f32 	[%rd16+18444], %f524;
	st.global.f32 	[%rd16+18956], %f476;
	st.global.f32 	[%rd16+24576], %f523;
	st.global.f32 	[%rd16+25088], %f475;
	st.global.f32 	[%rd16+24580], %f522;
	st.global.f32 	[%rd16+25092], %f474;
	st.global.f32 	[%rd16+24584], %f521;
	st.global.f32 	[%rd16+25096], %f473;
	st.global.f32 	[%rd16+24588], %f520;
	st.global.f32 	[%rd16+25100], %f472;
	st.global.f32 	[%rd16+30720], %f519;
	st.global.f32 	[%rd16+31232], %f471;
	st.global.f32 	[%rd16+30724], %f518;
	st.global.f32 	[%rd16+31236], %f470;
	st.global.f32 	[%rd16+30728], %f517;
	st.global.f32 	[%rd16+31240], %f469;
	st.global.f32 	[%rd16+30732], %f516;
	st.global.f32 	[%rd16+31244], %f468;
	st.global.f32 	[%rd16+36864], %f515;
	st.global.f32 	[%rd16+37376], %f467;
	st.global.f32 	[%rd16+36868], %f514;
	st.global.f32 	[%rd16+37380], %f466;
	st.global.f32 	[%rd16+36872], %f513;
	st.global.f32 	[%rd16+37384], %f465;
	st.global.f32 	[%rd16+36876], %f512;
	st.global.f32 	[%rd16+37388], %f464;
	st.global.f32 	[%rd16+43008], %f511;
	st.global.f32 	[%rd16+43520], %f463;
	st.global.f32 	[%rd16+43012], %f510;
	st.global.f32 	[%rd16+43524], %f462;
	st.global.f32 	[%rd16+43016], %f509;
	st.global.f32 	[%rd16+43528], %f461;
	st.global.f32 	[%rd16+43020], %f508;
	st.global.f32 	[%rd16+43532], %f460;
	st.global.f32 	[%rd16+49152], %f507;
	st.global.f32 	[%rd16+49664], %f459;
	st.global.f32 	[%rd16+49156], %f506;
	st.global.f32 	[%rd16+49668], %f458;
	st.global.f32 	[%rd16+49160], %f505;
	st.global.f32 	[%rd16+49672], %f457;
	st.global.f32 	[%rd16+49164], %f504;
	st.global.f32 	[%rd16+49676], %f456;
	st.global.f32 	[%rd16+55296], %f503;
	st.global.f32 	[%rd16+55808], %f455;
	st.global.f32 	[%rd16+55300], %f502;
	st.global.f32 	[%rd16+55812], %f454;
	st.global.f32 	[%rd16+55304], %f501;
	st.global.f32 	[%rd16+55816], %f453;
	st.global.f32 	[%rd16+55308], %f500;
	st.global.f32 	[%rd16+55820], %f452;
	st.global.f32 	[%rd16+61440], %f499;
	st.global.f32 	[%rd16+61952], %f451;
	st.global.f32 	[%rd16+61444], %f498;
	st.global.f32 	[%rd16+61956], %f450;
	st.global.f32 	[%rd16+61448], %f497;
	st.global.f32 	[%rd16+61960], %f449;
	st.global.f32 	[%rd16+61452], %f496;
	st.global.f32 	[%rd16+61964], %f448;
	st.global.f32 	[%rd16+67584], %f495;
	st.global.f32 	[%rd16+68096], %f447;
	st.global.f32 	[%rd16+67588], %f494;
	st.global.f32 	[%rd16+68100], %f446;
	st.global.f32 	[%rd16+67592], %f493;
	st.global.f32 	[%rd16+68104], %f445;
	st.global.f32 	[%rd16+67596], %f492;
	st.global.f32 	[%rd16+68108], %f444;
	ret;

}


// ===== COMPILED SASS (sm_100) =====

	.target	sm_100

	.elftype	@"ET_EXEC"


//--------------------- .note.nv.tkinfo           --------------------------
	.section	.note.nv.tkinfo,"",@"SHT_NOTE"
	.sectionflags	@"SHF_NOTE_NV_TKINFO"
	.tkinfo
        /*0018*/ 	.word	0x00000002
        /*0030*/ 	.string	""
        /*0030*/ 	.string	"ptxas"
        /*0030*/ 	.string	"Cuda compilation tools, release 13.0, V13.0.88"
        /*0030*/ 	.string	"Build cuda_13.0.r13.0/compiler.36424714_0"
        /*0030*/ 	.string	"-arch sm_100 -m 64 "



//--------------------- .note.nv.cuinfo           --------------------------
	.section	.note.nv.cuinfo,"",@"SHT_NOTE"
	.sectionflags	@"SHF_NOTE_NV_CUINFO"
        /*0018*/ 	.short	0x0002
        /*001a*/ 	.short	0x0064
        /*001c*/ 	.short	0x0082
	.zero		2


//--------------------- .nv.info                  --------------------------
	.section	.nv.info,"",@"SHT_CUDA_INFO"
	.align	4


	//----- nvinfo : EIATTR_REGCOUNT
	.align		4
        /*0000*/ 	.byte	0x04, 0x2f
        /*0002*/ 	.short	(.L_1 - .L_0)
	.align		4
.L_0:
        /*0004*/ 	.word	index@(main_kernel0)
        /*0008*/ 	.word	0x0000007d


	//----- nvinfo : EIATTR_FRAME_SIZE
	.align		4
.L_1:
        /*000c*/ 	.byte	0x04, 0x11
        /*000e*/ 	.short	(.L_3 - .L_2)
	.align		4
.L_2:
        /*0010*/ 	.word	index@(main_kernel0)
        /*0014*/ 	.word	0x00000000


	//----- nvinfo : EIATTR_MIN_STACK_SIZE
	.align		4
.L_3:
        /*0018*/ 	.byte	0x04, 0x12
        /*001a*/ 	.short	(.L_5 - .L_4)
	.align		4
.L_4:
        /*001c*/ 	.word	index@(main_kernel0)
        /*0020*/ 	.word	0x00000000
.L_5:


//--------------------- .nv.compat                --------------------------
	.section	.nv.compat,"",@"SHT_CUDA_COMPAT_INFO"
	.align	4
        /*0000*/ 	.byte	0x02, 0x09, 0x00, 0x00, 0x02, 0x02, 0x01, 0x00, 0x02, 0x05, 0x05, 0x00, 0x03, 0x07, 0x01, 0x01
        /*0010*/ 	.byte	0x02, 0x03, 0x00, 0x00, 0x02, 0x06, 0x01, 0x00, 0x04, 0x0b, 0x08, 0x00, 0x09, 0x00, 0x00, 0x00
        /*0020*/ 	.byte	0x00, 0x00, 0x00, 0x00


//--------------------- .nv.info.main_kernel0     --------------------------
	.section	.nv.info.main_kernel0,"",@"SHT_CUDA_INFO"
	.sectionflags	@""
	.align	4


	//----- nvinfo : EIATTR_CUDA_API_VERSION
	.align		4
        /*0000*/ 	.byte	0x04, 0x37
        /*0002*/ 	.short	(.L_7 - .L_6)
.L_6:
        /*0004*/ 	.word	0x00000082


	//----- nvinfo : EIATTR_KPARAM_INFO
	.align		4
.L_7:
        /*0008*/ 	.byte	0x04, 0x17
        /*000a*/ 	.short	(.L_9 - .L_8)
.L_8:
        /*000c*/ 	.word	0x00000000
        /*0010*/ 	.short	0x0002
        /*0012*/ 	.short	0x0010
        /*0014*/ 	.byte	0x00, 0xf5, 0x21, 0x00


	//----- nvinfo : EIATTR_KPARAM_INFO
	.align		4
.L_9:
        /*0018*/ 	.byte	0x04, 0x17
        /*001a*/ 	.short	(.L_11 - .L_10)
.L_10:
        /*001c*/ 	.word	0x00000000
        /*0020*/ 	.short	0x0001
        /*0022*/ 	.short	0x0008
        /*0024*/ 	.byte	0x00, 0xf5, 0x21, 0x00


	//----- nvinfo : EIATTR_KPARAM_INFO
	.align		4
.L_11:
        /*0028*/ 	.byte	0x04, 0x17
        /*002a*/ 	.short	(.L_13 - .L_12)
.L_12:
        /*002c*/ 	.word	0x00000000
        /*0030*/ 	.short	0x0000
        /*0032*/ 	.short	0x0000
        /*0034*/ 	.byte	0x00, 0xf5, 0x21, 0x00


	//----- nvinfo : EIATTR_SPARSE_MMA_MASK
	.align		4
.L_13:
        /*0038*/ 	.byte	0x03, 0x50
        /*003a*/ 	.short	0x0000


	//----- nvinfo : EIATTR_MAXREG_COUNT
	.align		4
        /*003c*/ 	.byte	0x03, 0x1b
        /*003e*/ 	.short	0x00ff


	//----- nvinfo : EIATTR_NUM_BARRIERS
	.align		4
        /*0040*/ 	.byte	0x02, 0x4c
        /*0042*/ 	.byte	0x01
	.zero		1


	//----- nvinfo : EIATTR_MERCURY_ISA_VERSION
	.align		4
        /*0044*/ 	.byte	0x03, 0x5f
        /*0046*/ 	.short	0x0101


	//----- nvinfo : EIATTR_VRC_CTA_INIT_COUNT
	.align		4
        /*0048*/ 	.byte	0x02, 0x4a
	.zero		1
	.zero		1


	//----- nvinfo : EIATTR_EXIT_INSTR_OFFSETS
	.align		4
        /*004c*/ 	.byte	0x04, 0x1c
        /*004e*/ 	.short	(.L_15 - .L_14)


	//   ....[0]....
.L_14:
        /*0050*/ 	.word	0x00001830


	//----- nvinfo : EIATTR_MAX_THREADS
	.align		4
.L_15:
        /*0054*/ 	.byte	0x04, 0x05
        /*0056*/ 	.short	(.L_17 - .L_16)
.L_16:
        /*0058*/ 	.word	0x00000080
        /*005c*/ 	.word	0x00000001
        /*0060*/ 	.word	0x00000001


	//----- nvinfo : EIATTR_CBANK_PARAM_SIZE
	.align		4
.L_17:
        /*0064*/ 	.byte	0x03, 0x19
        /*0066*/ 	.short	0x0018


	//----- nvinfo : EIATTR_PARAM_CBANK
	.align		4
        /*0068*/ 	.byte	0x04, 0x0a
        /*006a*/ 	.short	(.L_19 - .L_18)
	.align		4
.L_18:
        /*006c*/ 	.word	index@(.nv.constant0.main_kernel0)
        /*0070*/ 	.short	0x0380
        /*0072*/ 	.short	0x0018


	//----- nvinfo : EIATTR_SW_WAR
	.align		4
.L_19:
        /*0074*/ 	.byte	0x04, 0x36
        /*0076*/ 	.short	(.L_21 - .L_20)
.L_20:
        /*0078*/ 	.word	0x00000008
.L_21:


//--------------------- .nv.callgraph             --------------------------
	.section	.nv.callgraph,"",@"SHT_CUDA_CALLGRAPH"
	.align	4
	.sectionentsize	8
	.align		4
        /*0000*/ 	.word	0x00000000
	.align		4
        /*0004*/ 	.word	0xffffffff
	.align		4
        /*0008*/ 	.word	0x00000000
	.align		4
        /*000c*/ 	.word	0xfffffffe
	.align		4
        /*0010*/ 	.word	0x00000000
	.align		4
        /*0014*/ 	.word	0xfffffffd
	.align		4
        /*0018*/ 	.word	0x00000000
	.align		4
        /*001c*/ 	.word	0xfffffffc


//--------------------- .text.main_kernel0        --------------------------
	.section	.text.main_kernel0,"ax",@progbits
	.align	128
        .global         main_kernel0
        .type           main_kernel0,@function
        .size           main_kernel0,(.L_x_3 - main_kernel0)
        .other          main_kernel0,@"STO_CUDA_ENTRY STV_DEFAULT"
main_kernel0:
.text.main_kernel0:
[----:B------:R-:W-:Y:S01]  /*0000*/  LDC R1, c[0x0][0x37c] ;  /* 0x0000df00ff017b82 */ /* 0x000fe20000000800 */
[----:B------:R-:W0:Y:S07]  /*0010*/  S2R R11, SR_TID.X ;  /* 0x00000000000b7919 */ /* 0x000e2e0000002100 */
[----:B------:R-:W1:Y:S01]  /*0020*/  S2UR UR6, SR_CTAID.X ;  /* 0x00000000000679c3 */ /* 0x000e620000002500 */
[----:B------:R-:W-:Y:S02]  /*0030*/  CS2R R112, SRZ ;  /* 0x0000000000707805 */ /* 0x000fe4000001ff00 */
[----:B------:R-:W-:-:S02]  /*0040*/  CS2R R110, SRZ ;  /* 0x00000000006e7805 */ /* 0x000fc4000001ff00 */
[----:B------:R-:W-:Y:S02]  /*0050*/  CS2R R108, SRZ ;  /* 0x00000000006c7805 */ /* 0x000fe4000001ff00 */
[----:B------:R-:W-:Y:S02]  /*0060*/  CS2R R106, SRZ ;  /* 0x00000000006a7805 */ /* 0x000fe4000001ff00 */
[----:B------:R-:W-:Y:S02]  /*0070*/  CS2R R104, SRZ ;  /* 0x0000000000687805 */ /* 0x000fe4000001ff00 */
[----:B------:R-:W-:Y:S02]  /*0080*/  CS2R R102, SRZ ;  /* 0x0000000000667805 */ /* 0x000fe4000001ff00 */
        /* <DEDUP_REMOVED lines=16> */
[----:B------:R-:W-:Y:S01]  /*0190*/  CS2R R44, SRZ ;  /* 0x00000000002c7805 */ /* 0x000fe2000001ff00 */
[----:B-1----:R-:W-:Y:S01]  /*01a0*/  UIMAD.WIDE.U32 UR4, UR6, 0x2aaaaaab, URZ ;  /* 0x2aaaaaab060478a5 */ /* 0x002fe2000f8e00ff */
[----:B------:R-:W-:Y:S02]  /*01b0*/  CS2R R46, SRZ ;  /* 0x00000000002e7805 */ /* 0x000fe4000001ff00 */
[----:B------:R-:W-:Y:S02]  /*01c0*/  CS2R R48, SRZ ;  /* 0x0000000000307805 */ /* 0x000fe4000001ff00 */
[----:B------:R-:W-:Y:S01]  /*01d0*/  CS2R R50, SRZ ;  /* 0x0000000000327805 */ /* 0x000fe2000001ff00 */
[----:B------:R-:W-:Y:S01]  /*01e0*/  UIMAD UR4, UR5, 0x30, URZ ;  /* 0x00000030050478a4 */ /* 0x000fe2000f8e02ff */
[----:B------:R-:W-:-:S02]  /*01f0*/  CS2R R52, SRZ ;  /* 0x0000000000347805 */ /* 0x000fc4000001ff00 */
[----:B------:R-:W-:Y:S02]  /*0200*/  CS2R R54, SRZ ;  /* 0x0000000000367805 */ /* 0x000fe4000001ff00 */
[C---:B0-----:R-:W-:Y:S02]  /*0210*/  PRMT R0, R11.reuse, 0x9910, RZ ;  /* 0x000099100b007816 */ /* 0x041fe400000000ff */
[----:B------:R-:W-:Y:S02]  /*0220*/  CS2R R56, SRZ ;  /* 0x0000000000387805 */ /* 0x000fe4000001ff00 */
[----:B------:R-:W-:Y:S02]  /*0230*/  SHF.L.U32 R2, R11, 0x1, RZ ;  /* 0x000000010b027819 */ /* 0x000fe400000006ff */
[----:B------:R-:W-:Y:S02]  /*0240*/  CS2R R58, SRZ ;  /* 0x00000000003a7805 */ /* 0x000fe4000001ff00 */
[----:B------:R-:W-:Y:S01]  /*0250*/  MOV R12, UR4 ;  /* 0x00000004000c7c02 */ /* 0x000fe20008000f00 */
[----:B------:R-:W-:Y:S01]  /*0260*/  IMAD R0, R0, 0x2b, RZ ;  /* 0x0000002b00007824 */ /* 0x000fe200078e02ff */
[----:B------:R-:W-:-:S02]  /*0270*/  IADD3 R6, PT, PT, R2, 0x20, RZ ;  /* 0x0000002002067810 */ /* 0x000fc40007ffe0ff */
[----:B------:R-:W-:Y:S02]  /*0280*/  CS2R R60, SRZ ;  /* 0x00000000003c7805 */ /* 0x000fe4000001ff00 */
[----:B------:R-:W-:Y:S02]  /*0290*/  IADD3 R4, PT, PT, R2, 0x10, RZ ;  /* 0x0000001002047810 */ /* 0x000fe40007ffe0ff */
[----:B------:R-:W-:Y:S02]  /*02a0*/  CS2R R62, SRZ ;  /* 0x00000000003e7805 */ /* 0x000fe4000001ff00 */
[----:B------:R-:W-:Y:S02]  /*02b0*/  LOP3.LUT R0, R0, 0xffff, RZ, 0xc0, !PT ;  /* 0x0000ffff00007812 */ /* 0x000fe400078ec0ff */
[----:B------:R-:W-:Y:S02]  /*02c0*/  CS2R R64, SRZ ;  /* 0x0000000000407805 */ /* 0x000fe4000001ff00 */
[----:B------:R-:W-:-:S02]  /*02d0*/  LOP3.LUT R10, R6, 0xffff, RZ, 0xc0, !PT ;  /* 0x0000ffff060a7812 */ /* 0x000fc400078ec0ff */
[----:B------:R-:W-:Y:S02]  /*02e0*/  CS2R R66, SRZ ;  /* 0x0000000000427805 */ /* 0x000fe4000001ff00 */
[----:B------:R-:W-:Y:S02]  /*02f0*/  SHF.R.U32.HI R0, RZ, 0xa, R0 ;  /* 0x0000000aff007819 */ /* 0x000fe40000011600 */
[----:B------:R-:W-:Y:S02]  /*0300*/  CS2R R68, SRZ ;  /* 0x0000000000447805 */ /* 0x000fe4000001ff00 */
[----:B------:R-:W-:Y:S01]  /*0310*/  LOP3.LUT R3, R2, 0x100, RZ, 0xfc, !PT ;  /* 0x0000010002037812 */ /* 0x000fe200078efcff */
[----:B------:R-:W-:Y:S01]  /*0320*/  IMAD R10, R10, 0x556, RZ ;  /* 0x000005560a0a7824 */ /* 0x000fe200078e02ff */
[----:B------:R-:W-:Y:S02]  /*0330*/  LOP3.LUT R2, R2, 0x200, RZ, 0xfc, !PT ;  /* 0x0000020002027812 */ /* 0x000fe400078efcff */
[----:B------:R-:W-:-:S02]  /*0340*/  CS2R R70, SRZ ;  /* 0x0000000000467805 */ /* 0x000fc4000001ff00 */
[----:B------:R-:W-:Y:S02]  /*0350*/  LOP3.LUT R8, R4, 0xffff, RZ, 0xc0, !PT ;  /* 0x0000ffff04087812 */ /* 0x000fe400078ec0ff */
[----:B------:R-:W-:Y:S02]  /*0360*/  CS2R R72, SRZ ;  /* 0x0000000000487805 */ /* 0x000fe4000001ff00 */
[----:B------:R-:W-:Y:S02]  /*0370*/  LOP3.LUT R5, R0, 0xffff, RZ, 0xc0, !PT ;  /* 0x0000ffff00057812 */ /* 0x000fe400078ec0ff */
[----:B------:R-:W-:Y:S02]  /*0380*/  CS2R R74, SRZ ;  /* 0x00000000004a7805 */ /* 0x000fe4000001ff00 */
[----:B------:R-:W-:Y:S02]  /*0390*/  LOP3.LUT R7, R3, 0xffff, RZ, 0xc0, !PT ;  /* 0x0000ffff03077812 */ /* 0x000fe400078ec0ff */
[----:B------:R-:W-:-:S02]  /*03a0*/  CS2R R76, SRZ ;  /* 0x00000000004c7805 */ /* 0x000fc4000001ff00 */
[----:B------:R-:W-:Y:S01]  /*03b0*/  LOP3.LUT R9, R2, 0xffff, RZ, 0xc0, !PT ;  /* 0x0000ffff02097812 */ /* 0x000fe200078ec0ff */
[----:B------:R-:W-:Y:S01]  /*03c0*/  IMAD R2, R8, 0x556, RZ ;  /* 0x0000055608027824 */ /* 0x000fe200078e02ff */
[----:B------:R-:W-:Y:S01]  /*03d0*/  PRMT R8, R0, 0x9910, RZ ;  /* 0x0000991000087816 */ /* 0x000fe200000000ff */
[----:B------:R-:W-:Y:S01]  /*03e0*/  IMAD R3, R5, 0x600, R12 ;  /* 0x0000060005037824 */ /* 0x000fe200078e020c */
[----:B------:R-:W-:Y:S01]  /*03f0*/  SHF.R.U32.HI R5, RZ, 0x10, R10 ;  /* 0x00000010ff057819 */ /* 0x000fe2000001160a */
[----:B------:R-:W-:Y:S01]  /*0400*/  IMAD R7, R7, 0x556, RZ ;  /* 0x0000055607077824 */ /* 0x000fe200078e02ff */
[----:B------:R-:W-:Y:S01]  /*0410*/  SHF.R.U32.HI R2, RZ, 0x10, R2 ;  /* 0x00000010ff027819 */ /* 0x000fe20000011602 */
[----:B------:R-:W-:Y:S01]  /*0420*/  IMAD R9, R9, 0x556, RZ ;  /* 0x0000055609097824 */ /* 0x000fe200078e02ff */
[----:B------:R-:W-:Y:S02]  /*0430*/  PRMT R10, R5, 0x9910, RZ ;  /* 0x00009910050a7816 */ /* 0x000fe400000000ff */
[----:B------:R-:W-:-:S02]  /*0440*/  CS2R R12, SRZ ;  /* 0x00000000000c7805 */ /* 0x000fc4000001ff00 */
[----:B------:R-:W-:Y:S02]  /*0450*/  SHF.R.U32.HI R0, RZ, 0x10, R7 ;  /* 0x00000010ff007819 */ /* 0x000fe40000011607 */
[----:B------:R-:W-:Y:S02]  /*0460*/  CS2R R78, SRZ ;  /* 0x00000000004e7805 */ /* 0x000fe4000001ff00 */
[----:B------:R-:W-:Y:S02]  /*0470*/  PRMT R7, R2, 0x9910, RZ ;  /* 0x0000991002077816 */ /* 0x000fe400000000ff */
[----:B------:R-:W-:Y:S02]  /*0480*/  CS2R R80, SRZ ;  /* 0x0000000000507805 */ /* 0x000fe4000001ff00 */
[----:B------:R-:W-:Y:S01]  /*0490*/  MOV R5, R8 ;  /* 0x0000000800057202 */ /* 0x000fe20000000f00 */
[----:B------:R-:W0:Y:S01]  /*04a0*/  LDCU.64 UR10, c[0x0][0x358] ;  /* 0x00006b00ff0a77ac */ /* 0x000e220008000a00 */
[----:B------:R-:W-:-:S02]  /*04b0*/  SHF.R.U32.HI R2, RZ, 0x10, R9 ;  /* 0x00000010ff027819 */ /* 0x000fc40000011609 */
[----:B------:R-:W-:Y:S02]  /*04c0*/  MOV R8, R10 ;  /* 0x0000000a00087202 */ /* 0x000fe40000000f00 */
[----:B------:R-:W-:Y:S01]  /*04d0*/  PRMT R9, R0, 0x9910, RZ ;  /* 0x0000991000097816 */ /* 0x000fe200000000ff */
[----:B------:R-:W-:Y:S01]  /*04e0*/  IMAD R0, R5, 0x18, RZ ;  /* 0x0000001805007824 */ /* 0x000fe200078e02ff */
[----:B------:R-:W-:Y:S01]  /*04f0*/  PRMT R10, R2, 0x9910, RZ ;  /* 0x00009910020a7816 */ /* 0x000fe200000000ff */
[----:B------:R-:W-:Y:S01]  /*0500*/  IMAD R2, R7, 0x30, RZ ;  /* 0x0000003007027824 */ /* 0x000fe200078e02ff */
[----:B------:R-:W-:Y:S01]  /*0510*/  MOV R7, R9 ;  /* 0x0000000900077202 */ /* 0x000fe20000000f00 */
[----:B------:R-:W-:Y:S01]  /*0520*/  IMAD R5, R8, 0x30, RZ ;  /* 0x0000003008057824 */ /* 0x000fe200078e02ff */
[----:B------:R-:W-:Y:S02]  /*0530*/  IADD3 R0, PT, PT, RZ, -R0, RZ ;  /* 0x80000000ff007210 */ /* 0x000fe40007ffe0ff */
[----:B------:R-:W-:Y:S01]  /*0540*/  IADD3 R9, PT, PT, RZ, -R2, RZ ;  /* 0x80000002ff097210 */ /* 0x000fe20007ffe0ff */
[----:B------:R-:W-:Y:S01]  /*0550*/  IMAD R2, R7, 0x600, RZ ;  /* 0x0000060007027824 */ /* 0x000fe200078e02ff */
[----:B------:R-:W-:-:S02]  /*0560*/  IADD3 R5, PT, PT, RZ, -R5, RZ ;  /* 0x80000005ff057210 */ /* 0x000fc40007ffe0ff */
[----:B------:R-:W-:Y:S02]  /*0570*/  MOV R8, R10 ;  /* 0x0000000a00087202 */ /* 0x000fe40000000f00 */
[----:B------:R-:W-:Y:S02]  /*0580*/  PRMT R0, R0, 0x7710, RZ ;  /* 0x0000771000007816 */ /* 0x000fe400000000ff */
[----:B------:R-:W-:Y:S02]  /*0590*/  PRMT R7, R9, 0x7710, RZ ;  /* 0x0000771009077816 */ /* 0x000fe400000000ff */
[----:B------:R-:W-:Y:S01]  /*05a0*/  PRMT R9, R5, 0x7710, RZ ;  /* 0x0000771005097816 */ /* 0x000fe200000000ff */
[----:B------:R-:W-:Y:S01]  /*05b0*/  IMAD R5, R8, 0x600, RZ ;  /* 0x0000060008057824 */ /* 0x000fe200078e02ff */
[----:B------:R-:W-:Y:S02]  /*05c0*/  IADD3 R0, PT, PT, R0, R11, RZ ;  /* 0x0000000b00007210 */ /* 0x000fe40007ffe0ff */
[----:B------:R-:W-:-:S02]  /*05d0*/  CS2R R10, SRZ ;  /* 0x00000000000a7805 */ /* 0x000fc4000001ff00 */
[----:B------:R-:W-:Y:S02]  /*05e0*/  IADD3 R4, PT, PT, R4, R7, RZ ;  /* 0x0000000704047210 */ /* 0x000fe40007ffe0ff */
[----:B------:R-:W-:Y:S02]  /*05f0*/  IADD3 R6, PT, PT, R6, R9, RZ ;  /* 0x0000000906067210 */ /* 0x000fe40007ffe0ff */
[----:B------:R-:W-:Y:S02]  /*0600*/  CS2R R8, SRZ ;  /* 0x0000000000087805 */ /* 0x000fe4000001ff00 */
[----:B------:R-:W-:Y:S02]  /*0610*/  SHF.L.U32 R0, R0, 0x1, RZ ;  /* 0x0000000100007819 */ /* 0x000fe400000006ff */
[----:B------:R-:W-:Y:S02]  /*0620*/  LOP3.LUT R2, R2, 0xffff, RZ, 0xc0, !PT ;  /* 0x0000ffff02027812 */ /* 0x000fe400078ec0ff */
[----:B------:R-:W-:-:S02]  /*0630*/  LOP3.LUT R5, R5, 0xffff, RZ, 0xc0, !PT ;  /* 0x0000ffff05057812 */ /* 0x000fc400078ec0ff */
[----:B------:R-:W-:Y:S02]  /*0640*/  LOP3.LUT R115, R4, 0xffff, RZ, 0xc0, !PT ;  /* 0x0000ffff04737812 */ /* 0x000fe400078ec0ff */
[----:B------:R-:W-:Y:S02]  /*0650*/  LOP3.LUT R6, R6, 0xffff, RZ, 0xc0, !PT ;  /* 0x0000ffff06067812 */ /* 0x000fe400078ec0ff */
[----:B------:R-:W-:Y:S02]  /*0660*/  LOP3.LUT R0, R0, 0xfe, RZ, 0xc0, !PT ;  /* 0x000000fe00007812 */ /* 0x000fe400078ec0ff */
[----:B------:R-:W-:Y:S02]  /*0670*/  IADD3 R115, PT, PT, R2, UR4, R115 ;  /* 0x0000000402737c10 */ /* 0x000fe4000fffe073 */
[----:B------:R-:W-:Y:S01]  /*0680*/  IADD3 R114, PT, PT, R5, UR4, R6 ;  /* 0x0000000405727c10 */ /* 0x000fe2000fffe006 */
[----:B------:R-:W-:Y:S01]  /*0690*/  UIMAD UR4, UR5, -0x6, UR6 ;  /* 0xfffffffa050478a4 */ /* 0x000fe2000f8e0206 */
[----:B------:R-:W-:Y:S01]  /*06a0*/  IADD3 R116, PT, PT, R0, R3, RZ ;  /* 0x0000000300747210 */ /* 0x000fe20007ffe0ff */
[----:B------:R-:W-:Y:S01]  /*06b0*/  HFMA2 R0, -RZ, RZ, 0, 0 ;  /* 0x00000000ff007431 */ /* 0x000fe200000001ff */
[----:B------:R-:W-:-:S02]  /*06c0*/  CS2R R2, SRZ ;  /* 0x0000000000027805 */ /* 0x000fc4000001ff00 */
[----:B------:R-:W-:Y:S02]  /*06d0*/  CS2R R4, SRZ ;  /* 0x0000000000047805 */ /* 0x000fe4000001ff00 */
[----:B------:R-:W-:Y:S02]  /*06e0*/  CS2R R6, SRZ ;  /* 0x0000000000067805 */ /* 0x000fe4000001ff00 */
[----:B------:R-:W-:Y:S01]  /*06f0*/  MOV R82, RZ ;  /* 0x000000ff00527202 */ /* 0x000fe20000000f00 */
[----:B------:R-:W-:-:S03]  /*0700*/  USHF.L.U32 UR6, UR4, 0x8, URZ ;  /* 0x0000000804067899 */ /* 0x000fc600080006ff */
[----:B0-----:R-:W-:-:S09]  /*0710*/  UMOV UR4, URZ ;  /* 0x000000ff00047c82 */ /* 0x001fd20008000000 */
.L_x_1:
[----:B------:R-:W0:Y:S01]  /*0720*/  LDC.64 R32, c[0x0][0x380] ;  /* 0x0000e000ff207b82 */ /* 0x000e220000000a00 */
[----:B------:R-:W-:Y:S02]  /*0730*/  MOV R29, UR4 ;  /* 0x00000004001d7c02 */ /* 0x000fe40008000f00 */
[----:B------:R-:W-:Y:S02]  /*0740*/  MOV R28, UR4 ;  /* 0x00000004001c7c02 */ /* 0x000fe40008000f00 */
[----:B------:R-:W-:Y:S01]  /*0750*/  MOV R35, UR4 ;  /* 0x0000000400237c02 */ /* 0x000fe20008000f00 */
[----:B------:R-:W-:Y:S02]  /*0760*/  IMAD R29, R29, 0x6000, R116 ;  /* 0x000060001d1d7824 */ /* 0x000fe400078e0274 */
[----:B------:R-:W-:Y:S01]  /*0770*/  IMAD R31, R28, 0x6000, R115 ;  /* 0x000060001c1f7824 */ /* 0x000fe200078e0273 */
[----:B------:R-:W1:Y:S01]  /*0780*/  S2R R117, SR_TID.X ;  /* 0x0000000000757919 */ /* 0x000e620000002100 */
[----:B------:R-:W-:Y:S01]  /*0790*/  IMAD R35, R35, 0x6000, R114 ;  /* 0x0000600023237824 */ /* 0x000fe200078e0272 */
[----:B------:R-:W2:Y:S08]  /*07a0*/  S2UR UR8, SR_CgaCtaId ;  /* 0x00000000000879c3 */ /* 0x000eb00000008800 */
[----:B------:R-:W3:Y:S01]  /*07b0*/  LDC.64 R120, c[0x0][0x388] ;  /* 0x0000e200ff787b82 */ /* 0x000ee20000000a00 */
[----:B0-----:R-:W-:-:S04]  /*07c0*/  IMAD.WIDE.U32 R28, R29, 0x4, R32 ;  /* 0x000000041d1c7825 */ /* 0x001fc800078e0020 */
[--C-:B------:R-:W-:Y:S02]  /*07d0*/  IMAD.WIDE.U32 R30, R31, 0x4, R32.reuse ;  /* 0x000000041f1e7825 */ /* 0x100fe400078e0020 */
[----:B------:R-:W4:Y:S02]  /*07e0*/  LDG.E.64.CONSTANT R28, desc[UR10][R28.64] ;  /* 0x0000000a1c1c7981 */ /* 0x000f24000c1e9b00 */
[----:B------:R-:W-:Y:S02]  /*07f0*/  IMAD.WIDE.U32 R32, R35, 0x4, R32 ;  /* 0x0000000423207825 */ /* 0x000fe400078e0020 */
[----:B------:R-:W5:Y:S04]  /*0800*/  LDG.E.64.CONSTANT R30, desc[UR10][R30.64] ;  /* 0x0000000a1e1e7981 */ /* 0x000f68000c1e9b00 */
[----:B------:R-:W5:Y:S01]  /*0810*/  LDG.E.64.CONSTANT R32, desc[UR10][R32.64] ;  /* 0x0000000a20207981 */ /* 0x000f62000c1e9b00 */
[----:B------:R-:W-:-:S02]  /*0820*/  MOV R35, 0x600 ;  /* 0x0000060000237802 */ /* 0x000fc40000000f00 */
[----:B-1----:R-:W-:Y:S02]  /*0830*/  SHF.R.U32.HI R34, RZ, 0x6, R117 ;  /* 0x00000006ff227819 */ /* 0x002fe40000011675 */
[----:B------:R-:W-:-:S03]  /*0840*/  SHF.L.U32 R83, R117, 0x2, RZ ;  /* 0x0000000275537819 */ /* 0x000fc600000006ff */
[----:B------:R-:W-:Y:S01]  /*0850*/  IMAD R34, R34, R35, UR6 ;  /* 0x0000000622227e24 */ /* 0x000fe2000f8e0223 */
[----:B------:R-:W-:Y:S01]  /*0860*/  LOP3.LUT R35, R83, 0xfc, RZ, 0xc0, !PT ;  /* 0x000000fc53237812 */ /* 0x000fe200078ec0ff */
[----:B------:R-:W-:-:S03]  /*0870*/  UMOV UR7, 0x400 ;  /* 0x0000040000077882 */ /* 0x000fc60000000000 */
[----:B------:R-:W-:Y:S02]  /*0880*/  IADD3 R34, PT, PT, R34, R35, RZ ;  /* 0x0000002322227210 */ /* 0x000fe40007ffe0ff */
[----:B------:R-:W-:Y:S01]  /*0890*/  MOV R35, UR4 ;  /* 0x0000000400237c02 */ /* 0x000fe20008000f00 */
[----:B--2---:R-:W-:-:S04]  /*08a0*/  ULEA UR9, UR8, UR7, 0x18 ;  /* 0x0000000708097291 */ /* 0x004fc8000f8ec0ff */
[----:B------:R-:W-:Y:S02]  /*08b0*/  IMAD R35, R35, 0x6000, R34 ;  /* 0x0000600023237824 */ /* 0x000fe400078e0222 */
[----:B------:R-:W-:Y:S01]  /*08c0*/  LEA R119, R117, UR9, 0x3 ;  /* 0x0000000975777c11 */ /* 0x000fe2000f8e18ff */
[----:B------:R-:W-:Y:S01]  /*08d0*/  BAR.SYNC.DEFER_BLOCKING 0x0 ;  /* 0x0000000000007b1d */ /* 0x000fe20000010000 */
[----:B---3--:R-:W-:-:S05]  /*08e0*/  IMAD.WIDE.U32 R120, R35, 0x4, R120 ;  /* 0x0000000423787825 */ /* 0x008fca00078e0078 */
[----:B------:R-:W2:Y:S04]  /*08f0*/  LDG.E.128.CONSTANT R36, desc[UR10][R120.64+0x6000] ;  /* 0x0060000a78247981 */ /* 0x000ea8000c1e9d00 */
[----:B------:R-:W3:Y:S04]  /*0900*/  LDG.E.128.CONSTANT R40, desc[UR10][R120.64+0x9000] ;  /* 0x0090000a78287981 */ /* 0x000ee8000c1e9d00 */
[----:B----4-:R-:W-:Y:S04]  /*0910*/  STS.64 [R119], R28 ;  /* 0x0000001c77007388 */ /* 0x010fe80000000a00 */
[----:B-----5:R0:W-:Y:S04]  /*0920*/  STS.64 [R119+0x400], R30 ;  /* 0x0004001e77007388 */ /* 0x0201e80000000a00 */
[----:B------:R1:W-:Y:S04]  /*0930*/  STS.64 [R119+0x800], R32 ;  /* 0x0008002077007388 */ /* 0x0003e80000000a00 */
[----:B0-----:R-:W4:Y:S04]  /*0940*/  LDG.E.128.CONSTANT R28, desc[UR10][R120.64] ;  /* 0x0000000a781c7981 */ /* 0x001f28000c1e9d00 */
[----:B-1----:R-:W5:Y:S01]  /*0950*/  LDG.E.128.CONSTANT R32, desc[UR10][R120.64+0x3000] ;  /* 0x0030000a78207981 */ /* 0x002f62000c1e9d00 */
[----:B------:R-:W-:-:S04]  /*0960*/  UIADD3 UR7, UPT, UPT, UR7, 0xc00, URZ ;  /* 0x00000c0007077890 */ /* 0x000fc8000fffe0ff */
[----:B------:R-:W-:-:S06]  /*0970*/  ULEA UR7, UR8, UR7, 0x18 ;  /* 0x0000000708077291 */ /* 0x000fcc000f8ec0ff */
[----:B------:R-:W-:-:S05]  /*0980*/  LEA R118, R117, UR7, 0x4 ;  /* 0x0000000775767c11 */ /* 0x000fca000f8e20ff */
[----:B--2---:R0:W-:Y:S04]  /*0990*/  STS.128 [R118+0x1000], R36 ;  /* 0x0010002476007388 */ /* 0x0041e80000000c00 */
[----:B---3--:R1:W-:Y:S04]  /*09a0*/  STS.128 [R118+0x1800], R40 ;  /* 0x0018002876007388 */ /* 0x0083e80000000c00 */
[----:B0-----:R-:W2:Y:S04]  /*09b0*/  LDG.E.128.CONSTANT R36, desc[UR10][R120.64+0x12000] ;  /* 0x0120000a78247981 */ /* 0x001ea8000c1e9d00 */
[----:B-1----:R-:W3:Y:S04]  /*09c0*/  LDG.E.128.CONSTANT R40, desc[UR10][R120.64+0x15000] ;  /* 0x0150000a78287981 */ /* 0x002ee8000c1e9d00 */
[----:B----4-:R0:W-:Y:S04]  /*09d0*/  STS.128 [R118], R28 ;  /* 0x0000001c76007388 */ /* 0x0101e80000000c00 */
[----:B-----5:R1:W-:Y:S04]  /*09e0*/  STS.128 [R118+0x800], R32 ;  /* 0x0008002076007388 */ /* 0x0203e80000000c00 */
[----:B0-----:R-:W4:Y:S04]  /*09f0*/  LDG.E.128.CONSTANT R28, desc[UR10][R120.64+0xc000] ;  /* 0x00c0000a781c7981 */ /* 0x001f28000c1e9d00 */
[----:B-1----:R-:W5:Y:S01]  /*0a00*/  LDG.E.128.CONSTANT R32, desc[UR10][R120.64+0xf000] ;  /* 0x00f0000a78207981 */ /* 0x002f62000c1e9d00 */
[----:B------:R-:W-:-:S02]  /*0a10*/  MOV R122, 0x30 ;  /* 0x00000030007a7802 */ /* 0x000fc40000000f00 */
[----:B------:R-:W-:Y:S01]  /*0a20*/  SHF.R.U32.HI R119, RZ, 0x5, R117 ;  /* 0x00000005ff777819 */ /* 0x000fe20000011675 */
[----:B--2---:R0:W-:Y:S04]  /*0a30*/  STS.128 [R118+0x3000], R36 ;  /* 0x0030002476007388 */ /* 0x0041e80000000c00 */
[----:B---3--:R0:W-:Y:S01]  /*0a40*/  STS.128 [R118+0x3800], R40 ;  /* 0x0038002876007388 */ /* 0x0081e20000000c00 */
[----:B------:R-:W-:Y:S01]  /*0a50*/  IMAD R122, R119, R122, UR9 ;  /* 0x00000009777a7e24 */ /* 0x000fe2000f8e027a */
[----:B------:R-:W-:Y:S01]  /*0a60*/  LOP3.LUT R117, R117, 0x1f, RZ, 0xc0, !PT ;  /* 0x0000001f75757812 */ /* 0x000fe200078ec0ff */
[----:B------:R-:W-:-:S03]  /*0a70*/  UIADD3 UR4, UPT, UPT, UR4, 0x1, URZ ;  /* 0x0000000104047890 */ /* 0x000fc6000fffe0ff */
[----:B------:R-:W-:Y:S01]  /*0a80*/  IADD3 R122, PT, PT, R122, 0x18, RZ ;  /* 0x000000187a7a7810 */ /* 0x000fe20007ffe0ff */
[----:B------:R-:W-:Y:S01]  /*0a90*/  UISETP.NE.AND UP1, UPT, UR4, 0x60, UPT ;  /* 0x000000600400788c */ /* 0x000fe2000bf25270 */
[----:B------:R-:W-:Y:S01]  /*0aa0*/  LEA R117, R117, UR7, 0x4 ;  /* 0x0000000775757c11 */ /* 0x000fe2000f8e20ff */
[----:B------:R-:W-:Y:S01]  /*0ab0*/  UMOV UR7, 0x200 ;  /* 0x0000020000077882 */ /* 0x000fe20000000000 */
[----:B----4-:R0:W-:Y:S04]  /*0ac0*/  STS.128 [R118+0x2000], R28 ;  /* 0x0020001c76007388 */ /* 0x0101e80000000c00 */
[----:B-----5:R0:W-:Y:S01]  /*0ad0*/  STS.128 [R118+0x2800], R32 ;  /* 0x0028002076007388 */ /* 0x0201e20000000c00 */
[----:B------:R-:W-:Y:S06]  /*0ae0*/  BAR.SYNC.DEFER_BLOCKING 0x0 ;  /* 0x0000000000007b1d */ /* 0x000fec0000010000 */
.L_x_0:
[----:B0-----:R-:W-:Y:S04]  /*0af0*/  LDS.64 R38, [R122+-0x18] ;  /* 0xffffe8007a267984 */ /* 0x001fe80000000a00 */
[----:B------:R-:W0:Y:S04]  /*0b00*/  LDS.128 R28, [R117+UR7+-0x200] ;  /* 0xfffe0007751c7984 */ /* 0x000e280008000c00 */
[----:B------:R-:W1:Y:S01]  /*0b10*/  LDS.128 R32, [R117+UR7] ;  /* 0x0000000775207984 */ /* 0x000e620008000c00 */
[----:B------:R-:W-:-:S03]  /*0b20*/  UIADD3 UR7, UPT, UPT, UR7, 0x400, URZ ;  /* 0x0000040007077890 */ /* 0x000fc6000fffe0ff */
[----:B------:R-:W2:Y:S01]  /*0b30*/  LDS.64 R40, [R122+-0x10] ;  /* 0xfffff0007a287984 */ /* 0x000ea20000000a00 */
[----:B------:R-:W-:-:S03]  /*0b40*/  UISETP.NE.AND UP0, UPT, UR7, 0x4200, UPT ;  /* 0x000042000700788c */ /* 0x000fc6000bf05270 */
[----:B------:R-:W3:Y:S04]  /*0b50*/  LDS.64 R36, [R122+-0x8] ;  /* 0xfffff8007a247984 */ /* 0x000ee80000000a00 */
[----:B------:R-:W4:Y:S01]  /*0b60*/  LDS.64 R42, [R122+0x10] ;  /* 0x000010007a2a7984 */ /* 0x000f220000000a00 */
[C---:B0-----:R-:W-:Y:S01]  /*0b70*/  FFMA R82, R38.reuse, R28, R82 ;  /* 0x0000001c26527223 */ /* 0x041fe20000000052 */
[C---:B------:R-:W-:Y:S01]  /*0b80*/  FFMA R81, R38.reuse, R29, R81 ;  /* 0x0000001d26517223 */ /* 0x040fe20000000051 */
[C---:B------:R-:W-:Y:S01]  /*0b90*/  FFMA R80, R38.reuse, R30, R80 ;  /* 0x0000001e26507223 */ /* 0x040fe20000000050 */
[----:B------:R-:W-:Y:S01]  /*0ba0*/  FFMA R79, R31, R38, R79 ;  /* 0x000000261f4f7223 */ /* 0x000fe2000000004f */
[C---:B-1----:R-:W-:Y:S01]  /*0bb0*/  FFMA R18, R38.reuse, R32, R18 ;  /* 0x0000002026127223 */ /* 0x042fe20000000012 */
[C---:B------:R-:W-:Y:S01]  /*0bc0*/  FFMA R17, R38.reuse, R33, R17 ;  /* 0x0000002126117223 */ /* 0x040fe20000000011 */
[----:B------:R-:W-:Y:S01]  /*0bd0*/  FFMA R16, R38, R34, R16 ;  /* 0x0000002226107223 */ /* 0x000fe20000000010 */
[----:B------:R-:W-:Y:S01]  /*0be0*/  FFMA R15, R35, R38, R15 ;  /* 0x00000026230f7223 */ /* 0x000fe2000000000f */
[-C--:B------:R-:W-:Y:S01]  /*0bf0*/  FFMA R78, R28, R39.reuse, R78 ;  /* 0x000000271c4e7223 */ /* 0x080fe2000000004e */
[-C--:B------:R-:W-:Y:S01]  /*0c00*/  FFMA R77, R29, R39.reuse, R77 ;  /* 0x000000271d4d7223 */ /* 0x080fe2000000004d */
[-C--:B------:R-:W-:Y:S01]  /*0c10*/  FFMA R76, R30, R39.reuse, R76 ;  /* 0x000000271e4c7223 */ /* 0x080fe2000000004c */
[-C--:B------:R-:W-:Y:S01]  /*0c20*/  FFMA R75, R31, R39.reuse, R75 ;  /* 0x000000271f4b7223 */ /* 0x080fe2000000004b */
[-C--:B------:R-:W-:Y:S01]  /*0c30*/  FFMA R14, R32, R39.reuse, R14 ;  /* 0x00000027200e7223 */ /* 0x080fe2000000000e */
[-C--:B------:R-:W-:Y:S01]  /*0c40*/  FFMA R13, R33, R39.reuse, R13 ;  /* 0x00000027210d7223 */ /* 0x080fe2000000000d */
[-C--:B------:R-:W-:Y:S01]  /*0c50*/  FFMA R12, R34, R39.reuse, R12 ;  /* 0x00000027220c7223 */ /* 0x080fe2000000000c */
[----:B------:R-:W-:Y:S01]  /*0c60*/  FFMA R11, R35, R39, R11 ;  /* 0x00000027230b7223 */ /* 0x000fe2000000000b */
[C---:B--2---:R-:W-:Y:S01]  /*0c70*/  FFMA R74, R40.reuse, R28, R74 ;  /* 0x0000001c284a7223 */ /* 0x044fe2000000004a */
[C---:B------:R-:W-:Y:S01]  /*0c80*/  FFMA R10, R40.reuse, R32, R10 ;  /* 0x00000020280a7223 */ /* 0x040fe2000000000a */
[C---:B------:R-:W-:Y:S01]  /*0c90*/  FFMA R73, R40.reuse, R29, R73 ;  /* 0x0000001d28497223 */ /* 0x040fe20000000049 */
[C---:B------:R-:W-:Y:S01]  /*0ca0*/  FFMA R9, R40.reuse, R33, R9 ;  /* 0x0000002128097223 */ /* 0x040fe20000000009 */
[C---:B------:R-:W-:Y:S01]  /*0cb0*/  FFMA R72, R40.reuse, R30, R72 ;  /* 0x0000001e28487223 */ /* 0x040fe20000000048 */
[----:B------:R-:W-:Y:S01]  /*0cc0*/  FFMA R8, R40, R34, R8 ;  /* 0x0000002228087223 */ /* 0x000fe20000000008 */
[-C--:B------:R-:W-:Y:S01]  /*0cd0*/  FFMA R71, R31, R40.reuse, R71 ;  /* 0x000000281f477223 */ /* 0x080fe20000000047 */
        /* <DEDUP_REMOVED lines=9> */
[----:B------:R-:W0:Y:S01]  /*0d70*/  LDS.64 R38, [R122] ;  /* 0x000000007a267984 */ /* 0x000e220000000a00 */
[C---:B---3--:R-:W-:Y:S01]  /*0d80*/  FFMA R66, R36.reuse, R28, R66 ;  /* 0x0000001c24427223 */ /* 0x048fe20000000042 */
[C---:B------:R-:W-:Y:S01]  /*0d90*/  FFMA R2, R36.reuse, R32, R2 ;  /* 0x0000002024027223 */ /* 0x040fe20000000002 */
[C---:B------:R-:W-:Y:S01]  /*0da0*/  FFMA R65, R36.reuse, R29, R65 ;  /* 0x0000001d24417223 */ /* 0x040fe20000000041 */
[----:B------:R1:W2:Y:S01]  /*0db0*/  LDS.64 R40, [R122+0x8] ;  /* 0x000008007a287984 */ /* 0x0002a20000000a00 */
        /* <DEDUP_REMOVED lines=13> */
[C---:B----4-:R-:W-:Y:S01]  /*0e90*/  FFMA R26, R42.reuse, R28, R26 ;  /* 0x0000001c2a1a7223 */ /* 0x050fe2000000001a */
        /* <DEDUP_REMOVED lines=15> */
[----:B-1----:R-:W-:Y:S01]  /*0f90*/  IADD3 R122, PT, PT, R122, 0xc0, RZ ;  /* 0x000000c07a7a7810 */ /* 0x002fe20007ffe0ff */
[C---:B0-----:R-:W-:Y:S01]  /*0fa0*/  FFMA R58, R38.reuse, R28, R58 ;  /* 0x0000001c263a7223 */ /* 0x041fe2000000003a */
        /* <DEDUP_REMOVED lines=31> */
[----:B------:R-:W-:Y:S06]  /*11a0*/  BRA.U UP0, `(.L_x_0) ;  /* 0xfffffff900507547 */ /* 0x000fec000b83ffff */
[----:B------:R-:W-:Y:S05]  /*11b0*/  BRA.U UP1, `(.L_x_1) ;  /* 0xfffffff501587547 */ /* 0x000fea000b83ffff */
[----:B------:R-:W0:Y:S01]  /*11c0*/  LDC.64 R28, c[0x0][0x390] ;  /* 0x0000e400ff1c7b82 */ /* 0x000e220000000a00 */
[----:B------:R-:W-:Y:S02]  /*11d0*/  MOV R30, UR5 ;  /* 0x00000005001e7c02 */ /* 0x000fe40008000f00 */
[----:B------:R-:W-:Y:S02]  /*11e0*/  LOP3.LUT R83, R83, 0x7c, RZ, 0xc0, !PT ;  /* 0x0000007c53537812 */ /* 0x000fe400078ec0ff */
[----:B------:R-:W-:-:S05]  /*11f0*/  LEA R30, R30, R119, 0x2 ;  /* 0x000000771e1e7211 */ /* 0x000fca00078e10ff */
[----:B------:R-:W-:-:S05]  /*1200*/  IMAD R30, R30, 0x4800, RZ ;  /* 0x000048001e1e7824 */ /* 0x000fca00078e02ff */
[----:B------:R-:W-:-:S05]  /*1210*/  IADD3 R83, PT, PT, R83, UR6, R30 ;  /* 0x0000000653537c10 */ /* 0x000fca000fffe01e */
[----:B0-----:R-:W-:-:S05]  /*1220*/  IMAD.WIDE.U32 R28, R83, 0x4, R28 ;  /* 0x00000004531c7825 */ /* 0x001fca00078e001c */
[----:B------:R-:W-:Y:S04]  /*1230*/  STG.E desc[UR10][R28.64], R82 ;  /* 0x000000521c007986 */ /* 0x000fe8000c10190a */
        /* <DEDUP_REMOVED lines=94> */
[----:B------:R-:W-:Y:S01]  /*1820*/  STG.E desc[UR10][R28.64+0x10a0c], R113 ;  /* 0x010a0c711c007986 */ /* 0x000fe2000c10190a */
[----:B------:R-:W-:Y:S05]  /*1830*/  EXIT ;  /* 0x000000000000794d */ /* 0x000fea0003800000 */
.L_x_2:
[----:B------:R-:W-:-:S00]  /*1840*/  BRA `(.L_x_2) ;  /* 0xfffffffc00fc7947 */ /* 0x000fc0000383ffff */
[----:B------:R-:W-:-:S00]  /*1850*/  NOP ;  /* 0x0000000000007918 */ /* 0x000fc00000000000 */
        /* <DEDUP_REMOVED lines=10> */
.L_x_3:


//--------------------- .nv.shared.main_kernel0   --------------------------
	.section	.nv.shared.main_kernel0,"aw",@nobits
	.sectionflags	@""
	.align	4
.nv.shared.main_kernel0:
	.zero		20480


//--------------------- .nv.shared.reserved.0     --------------------------
	.section	.nv.shared.reserved.0,"aw",@nobits
	.weak		__nv_reservedSMEM_offset_0_alias
	.size		__nv_reservedSMEM_offset_0_alias, 0, 64
	.other		__nv_reservedSMEM_offset_0_alias,@"STO_CUDA_RESERVED_SHARED STV_DEFAULT"
__nv_reservedSMEM_offset_0_alias:
	.zero		0
	.zero		64


//--------------------- .nv.constant0.main_kernel0 --------------------------
	.section	.nv.constant0.main_kernel0,"a",@progbits
	.sectionflags	@""
	.align	4
.nv.constant0.main_kernel0:
	.zero		920


//--------------------- SYMBOLS --------------------------

	.type		.nv.reservedSmem.offset0,@object
	.size		.nv.reservedSmem.offset0,0x4
	.type		.nv.reservedSmem.cap,@object
	.size		.nv.reservedSmem.cap,0x4
